	.headerflags	@"EF_CUDA_TEXMODE_UNIFIED EF_CUDA_64BIT_ADDRESS EF_CUDA_SM86 EF_CUDA_VIRTUAL_SM(EF_CUDA_SM86)"
	.elftype	@"ET_EXEC"


//--------------------- .nv.info                  --------------------------
	.section	.nv.info,"",@"SHT_CUDA_INFO"
	.align	4


	//----- nvinfo : EIATTR_REGCOUNT
	.align		4
        /*0000*/ 	.byte	0x04, 0x2f
        /*0002*/ 	.short	(.L_1 - .L_0)
	.align		4
.L_0:
        /*0004*/ 	.word	index@(triton_poi_fused__to_copy_8)
        /*0008*/ 	.word	0x0000000a


	//----- nvinfo : EIATTR_MIN_STACK_SIZE
	.align		4
.L_1:
        /*000c*/ 	.byte	0x04, 0x12
        /*000e*/ 	.short	(.L_3 - .L_2)
	.align		4
.L_2:
        /*0010*/ 	.word	index@(triton_poi_fused__to_copy_8)
        /*0014*/ 	.word	0x00000000


	//----- nvinfo : EIATTR_FRAME_SIZE
	.align		4
.L_3:
        /*0018*/ 	.byte	0x04, 0x11
        /*001a*/ 	.short	(.L_5 - .L_4)
	.align		4
.L_4:
        /*001c*/ 	.word	index@(triton_poi_fused__to_copy_8)
        /*0020*/ 	.word	0x00000000


	//----- nvinfo : EIATTR_MIN_STACK_SIZE
	.align		4
.L_5:
        /*0024*/ 	.byte	0x04, 0x12
        /*0026*/ 	.short	(.L_7 - .L_6)
	.align		4
.L_6:
        /*0028*/ 	.word	index@(triton_poi_fused__to_copy_8)
        /*002c*/ 	.word	0x00000000
.L_7:


//--------------------- .nv.info.triton_poi_fused__to_copy_8 --------------------------
	.section	.nv.info.triton_poi_fused__to_copy_8,"",@"SHT_CUDA_INFO"
	.sectionflags	@""
	.align	4


	//----- nvinfo : EIATTR_CUDA_API_VERSION
	.align		4
        /*0000*/ 	.byte	0x04, 0x37
        /*0002*/ 	.short	(.L_9 - .L_8)
.L_8:
        /*0004*/ 	.word	0x0000007c


	//----- nvinfo : EIATTR_SW2861232_WAR
	.align		4
.L_9:
        /*0008*/ 	.byte	0x01, 0x35
	.zero		2


	//----- nvinfo : EIATTR_PARAM_CBANK
	.align		4
        /*000c*/ 	.byte	0x04, 0x0a
        /*000e*/ 	.short	(.L_11 - .L_10)
	.align		4
.L_10:
        /*0010*/ 	.word	index@(.nv.constant0.triton_poi_fused__to_copy_8)
        /*0014*/ 	.short	0x0160
        /*0016*/ 	.short	0x0020


	//----- nvinfo : EIATTR_CBANK_PARAM_SIZE
	.align		4
.L_11:
        /*0018*/ 	.byte	0x03, 0x19
        /*001a*/ 	.short	0x0020


	//----- nvinfo : EIATTR_KPARAM_INFO
	.align		4
        /*001c*/ 	.byte	0x04, 0x17
        /*001e*/ 	.short	(.L_13 - .L_12)
.L_12:
        /*0020*/ 	.word	0x00000000
        /*0024*/ 	.short	0x0003
        /*0026*/ 	.short	0x0018
        /*0028*/ 	.byte	0x00, 0xf4, 0x21, 0x00


	//----- nvinfo : EIATTR_KPARAM_INFO
	.align		4
.L_13:
        /*002c*/ 	.byte	0x04, 0x17
        /*002e*/ 	.short	(.L_15 - .L_14)
.L_14:
        /*0030*/ 	.word	0x00000000
        /*0034*/ 	.short	0x0002
        /*0036*/ 	.short	0x0010
        /*0038*/ 	.byte	0x00, 0xf0, 0x11, 0x00


	//----- nvinfo : EIATTR_KPARAM_INFO
	.align		4
.L_15:
        /*003c*/ 	.byte	0x04, 0x17
        /*003e*/ 	.short	(.L_17 - .L_16)
.L_16:
        /*0040*/ 	.word	0x00000000
        /*0044*/ 	.short	0x0001
        /*0046*/ 	.short	0x0008
        /*0048*/ 	.byte	0x00, 0xf4, 0x21, 0x00


	//----- nvinfo : EIATTR_KPARAM_INFO
	.align		4
.L_17:
        /*004c*/ 	.byte	0x04, 0x17
        /*004e*/ 	.short	(.L_19 - .L_18)
.L_18:
        /*0050*/ 	.word	0x00000000
        /*0054*/ 	.short	0x0000
        /*0056*/ 	.short	0x0000
        /*0058*/ 	.byte	0x00, 0xf4, 0x21, 0x00


	//----- nvinfo : EIATTR_MAXREG_COUNT
	.align		4
.L_19:
        /*005c*/ 	.byte	0x03, 0x1b
        /*005e*/ 	.short	0x00ff


	//----- nvinfo : EIATTR_EXIT_INSTR_OFFSETS
	.align		4
        /*0060*/ 	.byte	0x04, 0x1c
        /*0062*/ 	.short	(.L_21 - .L_20)


	//   ....[0]....
.L_20:
        /*0064*/ 	.word	0x000000e0


	//----- nvinfo : EIATTR_REQNTID
	.align		4
.L_21:
        /*0068*/ 	.byte	0x04, 0x10
        /*006a*/ 	.short	(.L_23 - .L_22)
.L_22:
        /*006c*/ 	.word	0x00000100
        /*0070*/ 	.word	0x00000001
        /*0074*/ 	.word	0x00000001
.L_23:


//--------------------- .nv.callgraph             --------------------------
	.section	.nv.callgraph,"",@"SHT_CUDA_CALLGRAPH"
	.align	4
	.sectionentsize	8
	.align		4
        /*0000*/ 	.word	0x00000000
	.align		4
        /*0004*/ 	.word	0xffffffff
	.align		4
        /*0008*/ 	.word	0x00000000
	.align		4
        /*000c*/ 	.word	0xfffffffe
	.align		4
        /*0010*/ 	.word	0x00000000
	.align		4
        /*0014*/ 	.word	0xfffffffd
	.align		4
        /*0018*/ 	.word	0x00000000
	.align		4
        /*001c*/ 	.word	0xfffffffc


//--------------------- .nv.rel.action            --------------------------
	.section	.nv.rel.action,"",@"SHT_CUDA_RELOCINFO"
	.align	8
	.sectionentsize	8
        /*0000*/ 	.byte	0x73, 0x00, 0x00, 0x00, 0x00, 0x00, 0x00, 0x00, 0x00, 0x00, 0x00, 0x11, 0x25, 0x00, 0x05, 0x36


//--------------------- .nv.constant0.triton_poi_fused__to_copy_8 --------------------------
	.section	.nv.constant0.triton_poi_fused__to_copy_8,"a",@progbits
	.sectionflags	@""
	.align	4
.nv.constant0.triton_poi_fused__to_copy_8:
	.zero		384


//--------------------- .text.triton_poi_fused__to_copy_8 --------------------------
	.section	.text.triton_poi_fused__to_copy_8,"ax",@progbits
	.sectioninfo	@"SHI_REGISTERS=10"
	.align	128
        .global         triton_poi_fused__to_copy_8
        .type           triton_poi_fused__to_copy_8,@function
        .size           triton_poi_fused__to_copy_8,(.L_x_1 - triton_poi_fused__to_copy_8)
        .other          triton_poi_fused__to_copy_8,@"STO_CUDA_ENTRY STV_DEFAULT"
triton_poi_fused__to_copy_8:
.text.triton_poi_fused__to_copy_8:
[----:B------:R-:W-:Y:S02]  /*0000*/  MOV R1, c[0x0][0x28] ;  /* 0x00000a0000017a02 */ /* 0x000fe40000000f00 */
[----:B------:R-:W0:Y:S01]  /*0010*/  S2R R0, SR_TID.X ;  /* 0x0000000000007919 */ /* 0x000e220000002100 */
[----:B------:R-:W-:Y:S01]  /*0020*/  IMAD.MOV.U32 R5, RZ, RZ, 0x4 ;  /* 0x00000004ff057424 */ /* 0x000fe200078e00ff */
[----:B------:R-:W-:Y:S02]  /*0030*/  ULDC.64 UR4, c[0x0][0x118] ;  /* 0x0000460000047ab9 */ /* 0x000fe40000000a00 */
[----:B------:R-:W1:Y:S01]  /*0040*/  S2R R3, SR_CTAID.X ;  /* 0x0000000000037919 */ /* 0x000e620000002500 */
[----:B0-----:R-:W-:-:S04]  /*0050*/  SHF.L.U32 R0, R0, 0x1, RZ ;  /* 0x0000000100007819 */ /* 0x001fc800000006ff */
[----:B------:R-:W-:-:S04]  /*0060*/  LOP3.LUT R0, R0, 0x1fe, RZ, 0xc0, !PT ;  /* 0x000001fe00007812 */ /* 0x000fc800078ec0ff */
[----:B-1----:R-:W-:-:S05]  /*0070*/  LEA R0, R3, R0, 0x9 ;  /* 0x0000000003007211 */ /* 0x002fca00078e48ff */
[----:B------:R-:W-:-:S06]  /*0080*/  IMAD.WIDE R2, R0, R5, c[0x0][0x160] ;  /* 0x0000580000027625 */ /* 0x000fcc00078e0205 */
[----:B------:R-:W2:Y:S01]  /*0090*/  LDG.E.64 R2, [R2.64] ;  /* 0x0000000402027981 */ /* 0x000ea2000c1e1b00 */
[----:B------:R-:W-:-:S04]  /*00a0*/  IMAD.MOV.U32 R5, RZ, RZ, 0x2 ;  /* 0x00000002ff057424 */ /* 0x000fc800078e00ff */
[----:B------:R-:W-:Y:S01]  /*00b0*/  IMAD.WIDE R4, R0, R5, c[0x0][0x168] ;  /* 0x00005a0000047625 */ /* 0x000fe200078e0205 */
[----:B--2---:R-:W-:-:S05]  /*00c0*/  F2FP.BF16.PACK_AB R7, R3, R2 ;  /* 0x000000020307723e */ /* 0x004fca00000010ff */
[----:B------:R-:W-:Y:S01]  /*00d0*/  STG.E [R4.64], R7 ;  /* 0x0000000704007986 */ /* 0x000fe2000c101904 */
[----:B------:R-:W-:Y:S05]  /*00e0*/  EXIT ;  /* 0x000000000000794d */ /* 0x000fea0003800000 */
.L_x_0:
[----:B------:R-:W-:-:S00]  /*00f0*/  BRA `(.L_x_0) ;  /* 0xfffffff000007947 */ /* 0x000fc0000383ffff */
[----:B------:R-:W-:-:S00]  /*0100*/  NOP ;  /* 0x0000000000007918 */ /* 0x000fc00000000000 */
[----:B------:R-:W-:-:S00]  /*0110*/  NOP ;  /* 0x0000000000007918 */ /* 0x000fc00000000000 */
[----:B------:R-:W-:-:S00]  /*0120*/  NOP ;  /* 0x0000000000007918 */ /* 0x000fc00000000000 */
[----:B------:R-:W-:-:S00]  /*0130*/  NOP ;  /* 0x0000000000007918 */ /* 0x000fc00000000000 */
[----:B------:R-:W-:-:S00]  /*0140*/  NOP ;  /* 0x0000000000007918 */ /* 0x000fc00000000000 */
[----:B------:R-:W-:-:S00]  /*0150*/  NOP ;  /* 0x0000000000007918 */ /* 0x000fc00000000000 */
[----:B------:R-:W-:-:S00]  /*0160*/  NOP ;  /* 0x0000000000007918 */ /* 0x000fc00000000000 */
[----:B------:R-:W-:-:S00]  /*0170*/  NOP ;  /* 0x0000000000007918 */ /* 0x000fc00000000000 */
.L_x_1:
